	.headerflags	@"EF_CUDA_TEXMODE_UNIFIED EF_CUDA_64BIT_ADDRESS EF_CUDA_ACCELERATORS EF_CUDA_SM90 EF_CUDA_VIRTUAL_SM(EF_CUDA_SM90)"
	.elftype	@"ET_EXEC"


//--------------------- .nv.info                  --------------------------
	.section	.nv.info,"",@"SHT_CUDA_INFO"
	.align	4


	//----- nvinfo : EIATTR_REGCOUNT
	.align		4
        /*0000*/ 	.byte	0x04, 0x2f
        /*0002*/ 	.short	(.L_1 - .L_0)
	.align		4
.L_0:
        /*0004*/ 	.word	index@(triton_poi_fused_cat_2)
        /*0008*/ 	.word	0x0000001c


	//----- nvinfo : EIATTR_MIN_STACK_SIZE
	.align		4
.L_1:
        /*000c*/ 	.byte	0x04, 0x12
        /*000e*/ 	.short	(.L_3 - .L_2)
	.align		4
.L_2:
        /*0010*/ 	.word	index@(triton_poi_fused_cat_2)
        /*0014*/ 	.word	0x00000000


	//----- nvinfo : EIATTR_FRAME_SIZE
	.align		4
.L_3:
        /*0018*/ 	.byte	0x04, 0x11
        /*001a*/ 	.short	(.L_5 - .L_4)
	.align		4
.L_4:
        /*001c*/ 	.word	index@(triton_poi_fused_cat_2)
        /*0020*/ 	.word	0x00000000


	//----- nvinfo : EIATTR_MIN_STACK_SIZE
	.align		4
.L_5:
        /*0024*/ 	.byte	0x04, 0x12
        /*0026*/ 	.short	(.L_7 - .L_6)
	.align		4
.L_6:
        /*0028*/ 	.word	index@(triton_poi_fused_cat_2)
        /*002c*/ 	.word	0x00000000
.L_7:


//--------------------- .nv.info.triton_poi_fused_cat_2 --------------------------
	.section	.nv.info.triton_poi_fused_cat_2,"",@"SHT_CUDA_INFO"
	.sectionflags	@""
	.align	4


	//----- nvinfo : EIATTR_CUDA_API_VERSION
	.align		4
        /*0000*/ 	.byte	0x04, 0x37
        /*0002*/ 	.short	(.L_9 - .L_8)
.L_8:
        /*0004*/ 	.word	0x0000007c


	//----- nvinfo : EIATTR_KPARAM_INFO
	.align		4
.L_9:
        /*0008*/ 	.byte	0x04, 0x17
        /*000a*/ 	.short	(.L_11 - .L_10)
.L_10:
        /*000c*/ 	.word	0x00000000
        /*0010*/ 	.short	0x0009
        /*0012*/ 	.short	0x0048
        /*0014*/ 	.byte	0x00, 0xf0, 0x11, 0x00


	//----- nvinfo : EIATTR_KPARAM_INFO
	.align		4
.L_11:
        /*0018*/ 	.byte	0x04, 0x17
        /*001a*/ 	.short	(.L_13 - .L_12)
.L_12:
        /*001c*/ 	.word	0x00000000
        /*0020*/ 	.short	0x0008
        /*0022*/ 	.short	0x0040
        /*0024*/ 	.byte	0x00, 0xf4, 0x21, 0x00


	//----- nvinfo : EIATTR_KPARAM_INFO
	.align		4
.L_13:
        /*0028*/ 	.byte	0x04, 0x17
        /*002a*/ 	.short	(.L_15 - .L_14)
.L_14:
        /*002c*/ 	.word	0x00000000
        /*0030*/ 	.short	0x0007
        /*0032*/ 	.short	0x0038
        /*0034*/ 	.byte	0x00, 0xf4, 0x21, 0x00


	//----- nvinfo : EIATTR_KPARAM_INFO
	.align		4
.L_15:
        /*0038*/ 	.byte	0x04, 0x17
        /*003a*/ 	.short	(.L_17 - .L_16)
.L_16:
        /*003c*/ 	.word	0x00000000
        /*0040*/ 	.short	0x0006
        /*0042*/ 	.short	0x0030
        /*0044*/ 	.byte	0x00, 0xf4, 0x21, 0x00


	//----- nvinfo : EIATTR_KPARAM_INFO
	.align		4
.L_17:
        /*0048*/ 	.byte	0x04, 0x17
        /*004a*/ 	.short	(.L_19 - .L_18)
.L_18:
        /*004c*/ 	.word	0x00000000
        /*0050*/ 	.short	0x0005
        /*0052*/ 	.short	0x0028
        /*0054*/ 	.byte	0x00, 0xf4, 0x21, 0x00


	//----- nvinfo : EIATTR_KPARAM_INFO
	.align		4
.L_19:
        /*0058*/ 	.byte	0x04, 0x17
        /*005a*/ 	.short	(.L_21 - .L_20)
.L_20:
        /*005c*/ 	.word	0x00000000
        /*0060*/ 	.short	0x0004
        /*0062*/ 	.short	0x0020
        /*0064*/ 	.byte	0x00, 0xf4, 0x21, 0x00


	//----- nvinfo : EIATTR_KPARAM_INFO
	.align		4
.L_21:
        /*0068*/ 	.byte	0x04, 0x17
        /*006a*/ 	.short	(.L_23 - .L_22)
.L_22:
        /*006c*/ 	.word	0x00000000
        /*0070*/ 	.short	0x0003
        /*0072*/ 	.short	0x0018
        /*0074*/ 	.byte	0x00, 0xf4, 0x21, 0x00


	//----- nvinfo : EIATTR_KPARAM_INFO
	.align		4
.L_23:
        /*0078*/ 	.byte	0x04, 0x17
        /*007a*/ 	.short	(.L_25 - .L_24)
.L_24:
        /*007c*/ 	.word	0x00000000
        /*0080*/ 	.short	0x0002
        /*0082*/ 	.short	0x0010
        /*0084*/ 	.byte	0x00, 0xf4, 0x21, 0x00


	//----- nvinfo : EIATTR_KPARAM_INFO
	.align		4
.L_25:
        /*0088*/ 	.byte	0x04, 0x17
        /*008a*/ 	.short	(.L_27 - .L_26)
.L_26:
        /*008c*/ 	.word	0x00000000
        /*0090*/ 	.short	0x0001
        /*0092*/ 	.short	0x0008
        /*0094*/ 	.byte	0x00, 0xf4, 0x21, 0x00


	//----- nvinfo : EIATTR_KPARAM_INFO
	.align		4
.L_27:
        /*0098*/ 	.byte	0x04, 0x17
        /*009a*/ 	.short	(.L_29 - .L_28)
.L_28:
        /*009c*/ 	.word	0x00000000
        /*00a0*/ 	.short	0x0000
        /*00a2*/ 	.short	0x0000
        /*00a4*/ 	.byte	0x00, 0xf4, 0x21, 0x00


	//----- nvinfo : EIATTR_SPARSE_MMA_MASK
	.align		4
.L_29:
        /*00a8*/ 	.byte	0x03, 0x50
        /*00aa*/ 	.short	0x0000


	//----- nvinfo : EIATTR_MAXREG_COUNT
	.align		4
        /*00ac*/ 	.byte	0x03, 0x1b
        /*00ae*/ 	.short	0x00ff


	//----- nvinfo : EIATTR_EXIT_INSTR_OFFSETS
	.align		4
        /*00b0*/ 	.byte	0x04, 0x1c
        /*00b2*/ 	.short	(.L_31 - .L_30)


	//   ....[0]....
.L_30:
        /*00b4*/ 	.word	0x000005a0


	//   ....[1]....
        /*00b8*/ 	.word	0x000005c0


	//----- nvinfo : EIATTR_REQNTID
	.align		4
.L_31:
        /*00bc*/ 	.byte	0x04, 0x10
        /*00be*/ 	.short	(.L_33 - .L_32)
.L_32:
        /*00c0*/ 	.word	0x00000080
        /*00c4*/ 	.word	0x00000001
        /*00c8*/ 	.word	0x00000001


	//----- nvinfo : EIATTR_CBANK_PARAM_SIZE
	.align		4
.L_33:
        /*00cc*/ 	.byte	0x03, 0x19
        /*00ce*/ 	.short	0x004c


	//----- nvinfo : EIATTR_PARAM_CBANK
	.align		4
        /*00d0*/ 	.byte	0x04, 0x0a
        /*00d2*/ 	.short	(.L_35 - .L_34)
	.align		4
.L_34:
        /*00d4*/ 	.word	index@(.nv.constant0.triton_poi_fused_cat_2)
        /*00d8*/ 	.short	0x0210
        /*00da*/ 	.short	0x004c


	//----- nvinfo : EIATTR_SW_WAR
	.align		4
.L_35:
        /*00dc*/ 	.byte	0x04, 0x36
        /*00de*/ 	.short	(.L_37 - .L_36)
.L_36:
        /*00e0*/ 	.word	0x00000008
.L_37:


//--------------------- .nv.callgraph             --------------------------
	.section	.nv.callgraph,"",@"SHT_CUDA_CALLGRAPH"
	.align	4
	.sectionentsize	8
	.align		4
        /*0000*/ 	.word	0x00000000
	.align		4
        /*0004*/ 	.word	0xffffffff
	.align		4
        /*0008*/ 	.word	0x00000000
	.align		4
        /*000c*/ 	.word	0xfffffffe
	.align		4
        /*0010*/ 	.word	0x00000000
	.align		4
        /*0014*/ 	.word	0xfffffffd
	.align		4
        /*0018*/ 	.word	0x00000000
	.align		4
        /*001c*/ 	.word	0xfffffffc


//--------------------- .text.triton_poi_fused_cat_2 --------------------------
	.section	.text.triton_poi_fused_cat_2,"ax",@progbits
	.align	128
        .global         triton_poi_fused_cat_2
        .type           triton_poi_fused_cat_2,@function
        .size           triton_poi_fused_cat_2,(.L_x_1 - triton_poi_fused_cat_2)
        .other          triton_poi_fused_cat_2,@"STO_CUDA_ENTRY STV_DEFAULT"
triton_poi_fused_cat_2:
.text.triton_poi_fused_cat_2:
[----:B------:R-:W0:Y:S01]  /*0000*/  LDC R1, c[0x0][0x28] ;  /* 0x00000a00ff017b82 */ /* 0x000e220000000800 */
[----:B------:R-:W1:Y:S07]  /*0010*/  S2R R0, SR_TID.X ;  /* 0x0000000000007919 */ /* 0x000e6e0000002100 */
[----:B------:R-:W2:Y:S01]  /*0020*/  LDC.64 R4, c[0x0][0x230] ;  /* 0x00008c00ff047b82 */ /* 0x000ea20000000a00 */
[----:B------:R-:W-:Y:S01]  /*0030*/  IMAD.MOV.U32 R14, RZ, RZ, RZ ;  /* 0x000000ffff0e7224 */ /* 0x000fe200078e00ff */
[----:B------:R-:W-:Y:S01]  /*0040*/  ULDC.64 UR4, c[0x0][0x208] ;  /* 0x0000820000047ab9 */ /* 0x000fe20000000a00 */
[----:B------:R-:W3:Y:S01]  /*0050*/  S2R R3, SR_CTAID.X ;  /* 0x0000000000037919 */ /* 0x000ee20000002500 */
[----:B------:R-:W-:-:S04]  /*0060*/  IMAD.MOV.U32 R16, RZ, RZ, RZ ;  /* 0x000000ffff107224 */ /* 0x000fc800078e00ff */
[----:B------:R-:W4:Y:S08]  /*0070*/  LDC.64 R10, c[0x0][0x228] ;  /* 0x00008a00ff0a7b82 */ /* 0x000f300000000a00 */
[----:B------:R-:W5:Y:S01]  /*0080*/  LDC.64 R12, c[0x0][0x220] ;  /* 0x00008800ff0c7b82 */ /* 0x000f620000000a00 */
[----:B-1----:R-:W-:Y:S02]  /*0090*/  LOP3.LUT R0, R0, 0x7f, RZ, 0xc0, !PT ;  /* 0x0000007f00007812 */ /* 0x002fe400078ec0ff */
[----:B---3--:R-:W-:-:S03]  /*00a0*/  SHF.R.S32.HI R2, RZ, 0x18, R3 ;  /* 0x00000018ff027819 */ /* 0x008fc60000011403 */
[----:B------:R-:W-:Y:S01]  /*00b0*/  IMAD R0, R3, 0x80, R0 ;  /* 0x0000008003007824 */ /* 0x000fe200078e0200 */
[----:B------:R-:W-:-:S04]  /*00c0*/  SGXT R3, R2, 0x1 ;  /* 0x000000010203781a */ /* 0x000fc80000000200 */
[----:B------:R-:W-:Y:S02]  /*00d0*/  SHF.R.S32.HI R17, RZ, 0x1f, R0 ;  /* 0x0000001fff117819 */ /* 0x000fe40000011400 */
[-C--:B------:R-:W-:Y:S02]  /*00e0*/  LEA.HI R6, R3, R0.reuse, RZ, 0x4 ;  /* 0x0000000003067211 */ /* 0x080fe400078f20ff */
[----:B------:R-:W1:Y:S01]  /*00f0*/  LDC.64 R2, c[0x0][0x238] ;  /* 0x00008e00ff027b82 */ /* 0x000e620000000a00 */
[----:B------:R-:W-:Y:S02]  /*0100*/  LEA.HI R17, R17, R0, RZ, 0x8 ;  /* 0x0000000011117211 */ /* 0x000fe400078f40ff */
[----:B------:R-:W-:Y:S02]  /*0110*/  SHF.R.S32.HI R15, RZ, 0x4, R6 ;  /* 0x00000004ff0f7819 */ /* 0x000fe40000011406 */
[----:B------:R-:W-:Y:S02]  /*0120*/  SHF.R.S32.HI R19, RZ, 0x8, R17 ;  /* 0x00000008ff137819 */ /* 0x000fe40000011411 */
[----:B------:R-:W-:-:S04]  /*0130*/  LEA.HI R7, R15, R15, RZ, 0x4 ;  /* 0x0000000f0f077211 */ /* 0x000fc800078f20ff */
[----:B------:R-:W-:Y:S02]  /*0140*/  LOP3.LUT R8, R7, 0xfffffff0, RZ, 0xc0, !PT ;  /* 0xfffffff007087812 */ /* 0x000fe400078ec0ff */
[----:B------:R-:W-:-:S03]  /*0150*/  LOP3.LUT R7, R6, 0xfffffff0, RZ, 0xc0, !PT ;  /* 0xfffffff006077812 */ /* 0x000fc600078ec0ff */
[----:B------:R-:W-:Y:S02]  /*0160*/  IMAD.IADD R15, R15, 0x1, -R8 ;  /* 0x000000010f0f7824 */ /* 0x000fe400078e0a08 */
[----:B------:R-:W-:Y:S01]  /*0170*/  IMAD.IADD R18, R0, 0x1, -R7 ;  /* 0x0000000100127824 */ /* 0x000fe200078e0a07 */
[----:B------:R-:W3:Y:S02]  /*0180*/  LDC.64 R8, c[0x0][0x240] ;  /* 0x00009000ff087b82 */ /* 0x000ee40000000a00 */
[----:B------:R-:W-:Y:S01]  /*0190*/  LOP3.LUT R21, R15, 0xfffffffc, RZ, 0xc0, !PT ;  /* 0xfffffffc0f157812 */ /* 0x000fe200078ec0ff */
[----:B------:R-:W-:Y:S02]  /*01a0*/  IMAD R18, R19, 0x40, R18 ;  /* 0x0000004013127824 */ /* 0x000fe400078e0212 */
[----:B-1----:R-:W-:Y:S01]  /*01b0*/  IMAD.WIDE R2, R15, 0x4, R2 ;  /* 0x000000040f027825 */ /* 0x002fe200078e0202 */
[----:B------:R-:W-:-:S03]  /*01c0*/  ISETP.NE.AND P3, PT, R21, 0x8, PT ;  /* 0x000000081500780c */ /* 0x000fc60003f65270 */
[----:B------:R-:W-:Y:S01]  /*01d0*/  IMAD R20, R15, 0x10, R18 ;  /* 0x000000100f147824 */ /* 0x000fe200078e0212 */
[----:B------:R-:W-:-:S03]  /*01e0*/  ISETP.LT.AND P4, PT, R0, 0x400, !P3 ;  /* 0x000004000000780c */ /* 0x000fc60005f81270 */
[----:B------:R-:W-:-:S04]  /*01f0*/  VIADD R7, R20, 0xffffff80 ;  /* 0xffffff8014077836 */ /* 0x000fc80000000000 */
[----:B--2---:R-:W-:Y:S02]  /*0200*/  IMAD.WIDE R4, R7, 0x4, R4 ;  /* 0x0000000407047825 */ /* 0x004fe400078e0204 */
[----:B------:R-:W1:Y:S04]  /*0210*/  LDC.64 R6, c[0x0][0x248] ;  /* 0x00009200ff067b82 */ /* 0x000e680000000a00 */
[----:B------:R2:W5:Y:S04]  /*0220*/  @P4 LDG.E R16, desc[UR4][R4.64] ;  /* 0x0000000404104981 */ /* 0x000568000c1e1900 */
[----:B------:R3:W5:Y:S01]  /*0230*/  @P4 LDG.E.EL R14, desc[UR4][R2.64+-0x20] ;  /* 0xffffe004020e4981 */ /* 0x000762000c2e1900 */
[----:B------:R-:W-:Y:S01]  /*0240*/  ISETP.GT.AND P2, PT, R15, 0xb, PT ;  /* 0x0000000b0f00780c */ /* 0x000fe20003f44270 */
[----:B------:R-:W-:Y:S01]  /*0250*/  VIADD R25, R20, 0xffffff40 ;  /* 0xffffff4014197836 */ /* 0x000fe20000000000 */
[----:B------:R-:W-:-:S02]  /*0260*/  LOP3.LUT R17, R17, 0xffffff00, RZ, 0xc0, !PT ;  /* 0xffffff0011117812 */ /* 0x000fc400078ec0ff */
[C---:B------:R-:W-:Y:S01]  /*0270*/  ISETP.LT.AND P5, PT, R0.reuse, 0x400, P2 ;  /* 0x000004000000780c */ /* 0x040fe200017a1270 */
[----:B--2---:R-:W2:Y:S01]  /*0280*/  LDC.64 R4, c[0x0][0x210] ;  /* 0x00008400ff047b82 */ /* 0x004ea20000000a00 */
[----:B------:R-:W-:Y:S01]  /*0290*/  ISETP.NE.AND P0, PT, R21, 0x4, PT ;  /* 0x000000041500780c */ /* 0x000fe20003f05270 */
[----:B------:R-:W-:Y:S02]  /*02a0*/  VIADD R21, R15, 0xfffffffc ;  /* 0xfffffffc0f157836 */ /* 0x000fe40000000000 */
[C---:B------:R-:W-:Y:S01]  /*02b0*/  IMAD.IADD R20, R0.reuse, 0x1, -R17 ;  /* 0x0000000100147824 */ /* 0x040fe200078e0a11 */
[----:B------:R-:W-:Y:S01]  /*02c0*/  ISETP.LT.AND P6, PT, R0, 0x400, !P0 ;  /* 0x000004000000780c */ /* 0x000fe200047c1270 */
[----:B------:R-:W-:Y:S02]  /*02d0*/  IMAD R23, R21, 0x10, R18 ;  /* 0x0000001015177824 */ /* 0x000fe400078e0212 */
[----:B0--3--:R-:W0:Y:S01]  /*02e0*/  LDC.64 R2, c[0x0][0x218] ;  /* 0x00008600ff027b82 */ /* 0x009e220000000a00 */
[----:B------:R-:W-:-:S02]  /*02f0*/  IMAD R19, R19, 0x40, R20 ;  /* 0x0000004013137824 */ /* 0x000fc400078e0214 */
[----:B----4-:R-:W-:Y:S01]  /*0300*/  IMAD.WIDE R10, R21, 0x4, R10 ;  /* 0x00000004150a7825 */ /* 0x010fe200078e020a */
[----:B------:R-:W-:-:S03]  /*0310*/  CS2R R20, SRZ ;  /* 0x0000000000147805 */ /* 0x000fc6000001ff00 */
[----:B------:R-:W-:Y:S02]  /*0320*/  IMAD.MOV.U32 R17, RZ, RZ, RZ ;  /* 0x000000ffff117224 */ /* 0x000fe400078e00ff */
[----:B------:R-:W-:Y:S01]  /*0330*/  IMAD.WIDE R8, R25, 0x4, R8 ;  /* 0x0000000419087825 */ /* 0x000fe200078e0208 */
[C---:B------:R-:W-:Y:S01]  /*0340*/  ISETP.GE.AND P1, PT, R15.reuse, 0x4, PT ;  /* 0x000000040f00780c */ /* 0x040fe20003f26270 */
[----:B------:R-:W3:Y:S02]  /*0350*/  @P6 LDG.E.EL R21, desc[UR4][R10.64] ;  /* 0x000000040a156981 */ /* 0x000ee4000c2e1900 */
[----:B-1----:R-:W-:Y:S02]  /*0360*/  IMAD.WIDE R6, R15, 0x4, R6 ;  /* 0x000000040f067825 */ /* 0x002fe400078e0206 */
[----:B------:R0:W4:Y:S02]  /*0370*/  @P5 LDG.E R17, desc[UR4][R8.64] ;  /* 0x0000000408115981 */ /* 0x000124000c1e1900 */
[----:B------:R-:W-:-:S02]  /*0380*/  IMAD.MOV.U32 R18, RZ, RZ, RZ ;  /* 0x000000ffff127224 */ /* 0x000fc400078e00ff */
[----:B------:R1:W3:Y:S01]  /*0390*/  @P5 LDG.E.EL R20, desc[UR4][R6.64+-0x30] ;  /* 0xffffd00406145981 */ /* 0x0002e2000c2e1900 */
[----:B-----5:R-:W-:-:S05]  /*03a0*/  IMAD.WIDE R12, R23, 0x4, R12 ;  /* 0x00000004170c7825 */ /* 0x020fca00078e020c */
[----:B------:R-:W5:Y:S01]  /*03b0*/  @P6 LDG.E R18, desc[UR4][R12.64] ;  /* 0x000000040c126981 */ /* 0x000f62000c1e1900 */
[----:B0-----:R-:W-:Y:S02]  /*03c0*/  IMAD.WIDE R8, R15, 0x4, R2 ;  /* 0x000000040f087825 */ /* 0x001fe400078e0202 */
[----:B------:R-:W0:Y:S02]  /*03d0*/  LDC.64 R2, c[0x0][0x250] ;  /* 0x00009400ff027b82 */ /* 0x000e240000000a00 */
[----:B--2---:R-:W-:Y:S01]  /*03e0*/  IMAD.WIDE R4, R19, 0x4, R4 ;  /* 0x0000000413047825 */ /* 0x004fe200078e0204 */
[----:B------:R-:W-:Y:S02]  /*03f0*/  SEL R16, R16, RZ, P4 ;  /* 0x000000ff10107207 */ /* 0x000fe40002000000 */
[----:B------:R-:W-:Y:S02]  /*0400*/  SEL R23, R14, RZ, P4 ;  /* 0x000000ff0e177207 */ /* 0x000fe40002000000 */
[----:B------:R-:W-:-:S02]  /*0410*/  ISETP.LT.AND P4, PT, R0, 0x400, !P1 ;  /* 0x000004000000780c */ /* 0x000fc40004f81270 */
[----:B------:R-:W-:-:S11]  /*0420*/  CS2R R14, SRZ ;  /* 0x00000000000e7805 */ /* 0x000fd6000001ff00 */
[----:B------:R2:W2:Y:S04]  /*0430*/  @P4 LDG.E R14, desc[UR4][R4.64] ;  /* 0x00000004040e4981 */ /* 0x0004a8000c1e1900 */
[----:B------:R-:W2:Y:S01]  /*0440*/  @P4 LDG.E.EL R15, desc[UR4][R8.64] ;  /* 0x00000004080f4981 */ /* 0x000ea2000c2e1900 */
[----:B-1----:R-:W-:Y:S01]  /*0450*/  FADD R6, R16, R23 ;  /* 0x0000001710067221 */ /* 0x002fe20000000000 */
[----:B----4-:R-:W-:Y:S02]  /*0460*/  SEL R17, R17, RZ, P5 ;  /* 0x000000ff11117207 */ /* 0x010fe40002800000 */
[----:B---3--:R-:W-:Y:S02]  /*0470*/  SEL R20, R20, RZ, P5 ;  /* 0x000000ff14147207 */ /* 0x008fe40002800000 */
[----:B------:R-:W-:-:S02]  /*0480*/  SEL R21, R21, RZ, P6 ;  /* 0x000000ff15157207 */ /* 0x000fc40003000000 */
[C---:B------:R-:W-:Y:S01]  /*0490*/  FSETP.GEU.AND P5, PT, R17.reuse, -R20, PT ;  /* 0x800000141100720b */ /* 0x040fe20003fae000 */
[----:B------:R-:W-:Y:S01]  /*04a0*/  FADD R7, R17, R20 ;  /* 0x0000001411077221 */ /* 0x000fe20000000000 */
[----:B-----5:R-:W-:Y:S02]  /*04b0*/  SEL R18, R18, RZ, P6 ;  /* 0x000000ff12127207 */ /* 0x020fe40003000000 */
[----:B------:R-:W-:Y:S02]  /*04c0*/  FSETP.GEU.AND P6, PT, R16, -R23, PT ;  /* 0x800000171000720b */ /* 0x000fe40003fce000 */
[----:B------:R-:W-:Y:S02]  /*04d0*/  FSEL R7, R7, RZ, P5 ;  /* 0x000000ff07077208 */ /* 0x000fe40002800000 */
[----:B------:R-:W-:Y:S02]  /*04e0*/  FSEL R11, R6, RZ, P6 ;  /* 0x000000ff060b7208 */ /* 0x000fe40003000000 */
[----:B------:R-:W-:-:S02]  /*04f0*/  @P3 FSEL R11, R7, RZ, P2 ;  /* 0x000000ff070b3208 */ /* 0x000fc40001000000 */
[----:B------:R-:W-:Y:S01]  /*0500*/  ISETP.GE.AND P3, PT, R0, 0x400, PT ;  /* 0x000004000000780c */ /* 0x000fe20003f66270 */
[C---:B--2---:R-:W-:Y:S01]  /*0510*/  FADD R5, R18.reuse, R21 ;  /* 0x0000001512057221 */ /* 0x044fe20000000000 */
[----:B------:R-:W-:Y:S01]  /*0520*/  FSETP.GEU.AND P6, PT, R18, -R21, PT ;  /* 0x800000151200720b */ /* 0x000fe20003fce000 */
[----:B0-----:R-:W-:-:S03]  /*0530*/  IMAD.WIDE R2, R0, 0x4, R2 ;  /* 0x0000000400027825 */ /* 0x001fc600078e0202 */
[----:B------:R-:W-:Y:S02]  /*0540*/  @!P0 FSEL R11, R5, RZ, P6 ;  /* 0x000000ff050b8208 */ /* 0x000fe40003000000 */
[----:B------:R-:W-:Y:S02]  /*0550*/  SEL R14, R14, RZ, P4 ;  /* 0x000000ff0e0e7207 */ /* 0x000fe40002000000 */
[----:B------:R-:W-:-:S04]  /*0560*/  SEL R15, R15, RZ, P4 ;  /* 0x000000ff0f0f7207 */ /* 0x000fc80002000000 */
[C---:B------:R-:W-:Y:S01]  /*0570*/  FSETP.GEU.AND P2, PT, R14.reuse, -R15, PT ;  /* 0x8000000f0e00720b */ /* 0x040fe20003f4e000 */
[----:B------:R-:W-:-:S05]  /*0580*/  FADD R4, R14, R15 ;  /* 0x0000000f0e047221 */ /* 0x000fca0000000000 */
[----:B------:R-:W-:Y:S01]  /*0590*/  @!P1 FSEL R11, R4, RZ, P2 ;  /* 0x000000ff040b9208 */ /* 0x000fe20001000000 */
[----:B------:R-:W-:Y:S06]  /*05a0*/  @P3 EXIT ;  /* 0x000000000000394d */ /* 0x000fec0003800000 */
[----:B------:R-:W-:Y:S01]  /*05b0*/  STG.E desc[UR4][R2.64], R11 ;  /* 0x0000000b02007986 */ /* 0x000fe2000c101904 */
[----:B------:R-:W-:Y:S05]  /*05c0*/  EXIT ;  /* 0x000000000000794d */ /* 0x000fea0003800000 */
.L_x_0:
[----:B------:R-:W-:-:S00]  /*05d0*/  BRA `(.L_x_0) ;  /* 0xfffffffc00fc7947 */ /* 0x000fc0000383ffff */
[----:B------:R-:W-:-:S00]  /*05e0*/  NOP ;  /* 0x0000000000007918 */ /* 0x000fc00000000000 */
        /* <DEDUP_REMOVED lines=9> */
.L_x_1:


//--------------------- .nv.constant0.triton_poi_fused_cat_2 --------------------------
	.section	.nv.constant0.triton_poi_fused_cat_2,"a",@progbits
	.sectionflags	@""
	.align	4
.nv.constant0.triton_poi_fused_cat_2:
	.zero		604
